//
// Generated by NVIDIA NVVM Compiler
//
// Compiler Build ID: CL-36424714
// Cuda compilation tools, release 13.0, V13.0.88
// Based on NVVM 20.0.0
//

.version 9.0
.target sm_100
.address_size 64

	// .globl	_Z8testfuncP14electrostatics

.visible .entry _Z8testfuncP14electrostatics(
	.param .u64 .ptr .align 1 _Z8testfuncP14electrostatics_param_0
)
{
	.reg .b32 	%r<3>;
	.reg .b64 	%rd<5>;

	ld.param.u64 	%rd1, [_Z8testfuncP14electrostatics_param_0];
	cvta.to.global.u64 	%rd2, %rd1;
	mov.u32 	%r1, %tid.x;
	add.s32 	%r2, %r1, 2;
	mul.wide.u32 	%rd3, %r1, 4;
	add.s64 	%rd4, %rd2, %rd3;
	st.global.u32 	[%rd4], %r2;
	ret;

}


// ===== COMPILED SASS (sm_100) =====

	.target	sm_100

	.elftype	@"ET_EXEC"


//--------------------- .note.nv.tkinfo           --------------------------
	.section	.note.nv.tkinfo,"",@"SHT_NOTE"
	.sectionflags	@"SHF_NOTE_NV_TKINFO"
	.tkinfo
        /*0018*/ 	.word	0x00000002
        /*0030*/ 	.string	""
        /*0030*/ 	.string	"ptxas"
        /*0030*/ 	.string	"Cuda compilation tools, release 13.0, V13.0.88"
        /*0030*/ 	.string	"Build cuda_13.0.r13.0/compiler.36424714_0"
        /*0030*/ 	.string	"-arch sm_100 -m 64 "



//--------------------- .note.nv.cuinfo           --------------------------
	.section	.note.nv.cuinfo,"",@"SHT_NOTE"
	.sectionflags	@"SHF_NOTE_NV_CUINFO"
        /*0018*/ 	.short	0x0002
        /*001a*/ 	.short	0x0064
        /*001c*/ 	.short	0x0082
	.zero		2


//--------------------- .nv.info                  --------------------------
	.section	.nv.info,"",@"SHT_CUDA_INFO"
	.align	4


	//----- nvinfo : EIATTR_REGCOUNT
	.align		4
        /*0000*/ 	.byte	0x04, 0x2f
        /*0002*/ 	.short	(.L_1 - .L_0)
	.align		4
.L_0:
        /*0004*/ 	.word	index@(_Z8testfuncP14electrostatics)
        /*0008*/ 	.word	0x00000008


	//----- nvinfo : EIATTR_FRAME_SIZE
	.align		4
.L_1:
        /*000c*/ 	.byte	0x04, 0x11
        /*000e*/ 	.short	(.L_3 - .L_2)
	.align		4
.L_2:
        /*0010*/ 	.word	index@(_Z8testfuncP14electrostatics)
        /*0014*/ 	.word	0x00000000


	//----- nvinfo : EIATTR_MIN_STACK_SIZE
	.align		4
.L_3:
        /*0018*/ 	.byte	0x04, 0x12
        /*001a*/ 	.short	(.L_5 - .L_4)
	.align		4
.L_4:
        /*001c*/ 	.word	index@(_Z8testfuncP14electrostatics)
        /*0020*/ 	.word	0x00000000
.L_5:


//--------------------- .nv.compat                --------------------------
	.section	.nv.compat,"",@"SHT_CUDA_COMPAT_INFO"
	.align	4
        /*0000*/ 	.byte	0x02, 0x09, 0x00, 0x00, 0x02, 0x02, 0x01, 0x00, 0x02, 0x05, 0x05, 0x00, 0x03, 0x07, 0x01, 0x01
        /*0010*/ 	.byte	0x02, 0x03, 0x00, 0x00, 0x02, 0x06, 0x01, 0x00, 0x04, 0x0b, 0x08, 0x00, 0x09, 0x00, 0x00, 0x00
        /*0020*/ 	.byte	0x00, 0x00, 0x00, 0x00


//--------------------- .nv.info._Z8testfuncP14electrostatics --------------------------
	.section	.nv.info._Z8testfuncP14electrostatics,"",@"SHT_CUDA_INFO"
	.sectionflags	@""
	.align	4


	//----- nvinfo : EIATTR_CUDA_API_VERSION
	.align		4
        /*0000*/ 	.byte	0x04, 0x37
        /*0002*/ 	.short	(.L_7 - .L_6)
.L_6:
        /*0004*/ 	.word	0x00000082


	//----- nvinfo : EIATTR_KPARAM_INFO
	.align		4
.L_7:
        /*0008*/ 	.byte	0x04, 0x17
        /*000a*/ 	.short	(.L_9 - .L_8)
.L_8:
        /*000c*/ 	.word	0x00000000
        /*0010*/ 	.short	0x0000
        /*0012*/ 	.short	0x0000
        /*0014*/ 	.byte	0x00, 0xf5, 0x21, 0x00


	//----- nvinfo : EIATTR_SPARSE_MMA_MASK
	.align		4
.L_9:
        /*0018*/ 	.byte	0x03, 0x50
        /*001a*/ 	.short	0x0000


	//----- nvinfo : EIATTR_MAXREG_COUNT
	.align		4
        /*001c*/ 	.byte	0x03, 0x1b
        /*001e*/ 	.short	0x00ff


	//----- nvinfo : EIATTR_MERCURY_ISA_VERSION
	.align		4
        /*0020*/ 	.byte	0x03, 0x5f
        /*0022*/ 	.short	0x0101


	//----- nvinfo : EIATTR_VRC_CTA_INIT_COUNT
	.align		4
        /*0024*/ 	.byte	0x02, 0x4a
	.zero		1
	.zero		1


	//----- nvinfo : EIATTR_EXIT_INSTR_OFFSETS
	.align		4
        /*0028*/ 	.byte	0x04, 0x1c
        /*002a*/ 	.short	(.L_11 - .L_10)


	//   ....[0]....
.L_10:
        /*002c*/ 	.word	0x00000070


	//----- nvinfo : EIATTR_CBANK_PARAM_SIZE
	.align		4
.L_11:
        /*0030*/ 	.byte	0x03, 0x19
        /*0032*/ 	.short	0x0008


	//----- nvinfo : EIATTR_PARAM_CBANK
	.align		4
        /*0034*/ 	.byte	0x04, 0x0a
        /*0036*/ 	.short	(.L_13 - .L_12)
	.align		4
.L_12:
        /*0038*/ 	.word	index@(.nv.constant0._Z8testfuncP14electrostatics)
        /*003c*/ 	.short	0x0380
        /*003e*/ 	.short	0x0008


	//----- nvinfo : EIATTR_SW_WAR
	.align		4
.L_13:
        /*0040*/ 	.byte	0x04, 0x36
        /*0042*/ 	.short	(.L_15 - .L_14)
.L_14:
        /*0044*/ 	.word	0x00000008
.L_15:


//--------------------- .nv.callgraph             --------------------------
	.section	.nv.callgraph,"",@"SHT_CUDA_CALLGRAPH"
	.align	4
	.sectionentsize	8
	.align		4
        /*0000*/ 	.word	0x00000000
	.align		4
        /*0004*/ 	.word	0xffffffff
	.align		4
        /*0008*/ 	.word	0x00000000
	.align		4
        /*000c*/ 	.word	0xfffffffe
	.align		4
        /*0010*/ 	.word	0x00000000
	.align		4
        /*0014*/ 	.word	0xfffffffd
	.align		4
        /*0018*/ 	.word	0x00000000
	.align		4
        /*001c*/ 	.word	0xfffffffc


//--------------------- .text._Z8testfuncP14electrostatics --------------------------
	.section	.text._Z8testfuncP14electrostatics,"ax",@progbits
	.align	128
        .global         _Z8testfuncP14electrostatics
        .type           _Z8testfuncP14electrostatics,@function
        .size           _Z8testfuncP14electrostatics,(.L_x_1 - _Z8testfuncP14electrostatics)
        .other          _Z8testfuncP14electrostatics,@"STO_CUDA_ENTRY STV_DEFAULT"
_Z8testfuncP14electrostatics:
.text._Z8testfuncP14electrostatics:
[----:B------:R-:W-:Y:S01]  /*0000*/  LDC R1, c[0x0][0x37c] ;  /* 0x0000df00ff017b82 */ /* 0x000fe20000000800 */
[----:B------:R-:W0:Y:S07]  /*0010*/  S2R R5, SR_TID.X ;  /* 0x0000000000057919 */ /* 0x000e2e0000002100 */
[----:B------:R-:W0:Y:S01]  /*0020*/  LDC.64 R2, c[0x0][0x380] ;  /* 0x0000e000ff027b82 */ /* 0x000e220000000a00 */
[----:B------:R-:W1:Y:S01]  /*0030*/  LDCU.64 UR4, c[0x0][0x358] ;  /* 0x00006b00ff0477ac */ /* 0x000e620008000a00 */
[C---:B0-----:R-:W-:Y:S01]  /*0040*/  IMAD.WIDE.U32 R2, R5.reuse, 0x4, R2 ;  /* 0x0000000405027825 */ /* 0x041fe200078e0002 */
[----:B------:R-:W-:-:S05]  /*0050*/  IADD3 R5, PT, PT, R5, 0x2, RZ ;  /* 0x0000000205057810 */ /* 0x000fca0007ffe0ff */
[----:B-1----:R-:W-:Y:S01]  /*0060*/  STG.E desc[UR4][R2.64], R5 ;  /* 0x0000000502007986 */ /* 0x002fe2000c101904 */
[----:B------:R-:W-:Y:S05]  /*0070*/  EXIT ;  /* 0x000000000000794d */ /* 0x000fea0003800000 */
.L_x_0:
[----:B------:R-:W-:-:S00]  /*0080*/  BRA `(.L_x_0) ;  /* 0xfffffffc00fc7947 */ /* 0x000fc0000383ffff */
[----:B------:R-:W-:-:S00]  /*0090*/  NOP ;  /* 0x0000000000007918 */ /* 0x000fc00000000000 */
        /* <DEDUP_REMOVED lines=14> */
.L_x_1:


//--------------------- .nv.shared.reserved.0     --------------------------
	.section	.nv.shared.reserved.0,"aw",@nobits
	.weak		__nv_reservedSMEM_offset_0_alias
	.size		__nv_reservedSMEM_offset_0_alias, 0, 64
	.other		__nv_reservedSMEM_offset_0_alias,@"STO_CUDA_RESERVED_SHARED STV_DEFAULT"
__nv_reservedSMEM_offset_0_alias:
	.zero		0
	.zero		64


//--------------------- .nv.constant0._Z8testfuncP14electrostatics --------------------------
	.section	.nv.constant0._Z8testfuncP14electrostatics,"a",@progbits
	.sectionflags	@""
	.align	4
.nv.constant0._Z8testfuncP14electrostatics:
	.zero		904


//--------------------- SYMBOLS --------------------------

	.type		.nv.reservedSmem.offset0,@object
	.size		.nv.reservedSmem.offset0,0x4
